//
// Generated by NVIDIA NVVM Compiler
//
// Compiler Build ID: CL-36424714
// Cuda compilation tools, release 13.0, V13.0.88
// Based on NVVM 20.0.0
//

.version 9.0
.target sm_100
.address_size 64

	// .globl	pairwise_energy
.extern .shared .align 16 .b8 sums[];

.visible .entry pairwise_energy(
	.param .u32 pairwise_energy_param_0,
	.param .u64 .ptr .align 1 pairwise_energy_param_1,
	.param .u64 .ptr .align 1 pairwise_energy_param_2
)
{
	.reg .pred 	%p<22>;
	.reg .b32 	%r<41>;
	.reg .b32 	%f<45>;
	.reg .b64 	%rd<11>;

	ld.param.u32 	%r6, [pairwise_energy_param_0];
	ld.param.u64 	%rd1, [pairwise_energy_param_1];
	ld.param.u64 	%rd2, [pairwise_energy_param_2];
	mov.u32 	%r1, %ctaid.x;
	mov.u32 	%r2, %tid.x;
	setp.ge.u32 	%p1, %r2, %r6;
	setp.eq.s32 	%p2, %r1, %r2;
	mov.f32 	%f43, 0f00000000;
	or.pred  	%p3, %p2, %p1;
	@%p3 bra 	$L__BB0_2;
	cvta.to.global.u64 	%rd3, %rd1;
	mul.wide.u32 	%rd4, %r1, 12;
	add.s64 	%rd5, %rd3, %rd4;
	ld.global.nc.f32 	%f12, [%rd5];
	mul.wide.u32 	%rd6, %r2, 12;
	add.s64 	%rd7, %rd3, %rd6;
	ld.global.nc.f32 	%f13, [%rd7];
	sub.f32 	%f14, %f12, %f13;
	ld.global.nc.f32 	%f15, [%rd5+4];
	ld.global.nc.f32 	%f16, [%rd7+4];
	sub.f32 	%f17, %f15, %f16;
	ld.global.nc.f32 	%f18, [%rd5+8];
	ld.global.nc.f32 	%f19, [%rd7+8];
	sub.f32 	%f20, %f18, %f19;
	mul.f32 	%f21, %f17, %f17;
	fma.rn.f32 	%f22, %f14, %f14, %f21;
	fma.rn.f32 	%f23, %f20, %f20, %f22;
	rcp.rn.f32 	%f24, %f23;
	mul.f32 	%f25, %f24, %f24;
	mul.f32 	%f26, %f24, %f25;
	mul.f32 	%f27, %f26, %f26;
	sub.f32 	%f28, %f27, %f26;
	add.f32 	%f43, %f28, %f28;
$L__BB0_2:
	mov.b32 	%r7, %f43;
	shfl.sync.down.b32	%r8|%p4, %r7, 16, 31, -1;
	mov.b32 	%f29, %r8;
	add.f32 	%f30, %f43, %f29;
	mov.b32 	%r9, %f30;
	shfl.sync.down.b32	%r10|%p5, %r9, 8, 31, -1;
	mov.b32 	%f31, %r10;
	add.f32 	%f32, %f30, %f31;
	mov.b32 	%r11, %f32;
	shfl.sync.down.b32	%r12|%p6, %r11, 4, 31, -1;
	mov.b32 	%f33, %r12;
	add.f32 	%f34, %f32, %f33;
	mov.b32 	%r13, %f34;
	shfl.sync.down.b32	%r14|%p7, %r13, 2, 31, -1;
	mov.b32 	%f35, %r14;
	add.f32 	%f36, %f34, %f35;
	mov.b32 	%r15, %f36;
	shfl.sync.down.b32	%r16|%p8, %r15, 1, 31, -1;
	mov.b32 	%f37, %r16;
	add.f32 	%f44, %f36, %f37;
	and.b32  	%r17, %r2, 31;
	setp.ne.s32 	%p9, %r17, 0;
	@%p9 bra 	$L__BB0_4;
	shr.u32 	%r18, %r2, 3;
	mov.u32 	%r19, sums;
	add.s32 	%r20, %r19, %r18;
	st.shared.f32 	[%r20], %f44;
$L__BB0_4:
	bar.sync 	0;
	mov.u32 	%r3, %ntid.x;
	shr.u32 	%r4, %r3, 5;
	setp.ge.u32 	%p10, %r2, %r4;
	@%p10 bra 	$L__BB0_11;
	mov.b32 	%r21, -1;
	shl.b32 	%r22, %r21, %r4;
	not.b32 	%r5, %r22;
	shl.b32 	%r23, %r2, 2;
	mov.u32 	%r24, sums;
	add.s32 	%r25, %r24, %r23;
	ld.shared.f32 	%f44, [%r25];
	setp.lt.u32 	%p11, %r3, 64;
	@%p11 bra 	$L__BB0_11;
	shr.u32 	%r26, %r3, 6;
	mov.b32 	%r27, %f44;
	shfl.sync.down.b32	%r28|%p12, %r27, %r26, 31, %r5;
	mov.b32 	%f38, %r28;
	add.f32 	%f44, %f44, %f38;
	setp.lt.u32 	%p13, %r3, 128;
	@%p13 bra 	$L__BB0_11;
	shr.u32 	%r29, %r3, 7;
	mov.b32 	%r30, %f44;
	shfl.sync.down.b32	%r31|%p14, %r30, %r29, 31, %r5;
	mov.b32 	%f39, %r31;
	add.f32 	%f44, %f44, %f39;
	setp.lt.u32 	%p15, %r3, 256;
	@%p15 bra 	$L__BB0_11;
	shr.u32 	%r32, %r3, 8;
	mov.b32 	%r33, %f44;
	shfl.sync.down.b32	%r34|%p16, %r33, %r32, 31, %r5;
	mov.b32 	%f40, %r34;
	add.f32 	%f44, %f44, %f40;
	setp.lt.u32 	%p17, %r3, 512;
	@%p17 bra 	$L__BB0_11;
	shr.u32 	%r35, %r3, 9;
	mov.b32 	%r36, %f44;
	shfl.sync.down.b32	%r37|%p18, %r36, %r35, 31, %r5;
	mov.b32 	%f41, %r37;
	add.f32 	%f44, %f44, %f41;
	setp.lt.u32 	%p19, %r3, 1024;
	@%p19 bra 	$L__BB0_11;
	shr.u32 	%r38, %r3, 10;
	mov.b32 	%r39, %f44;
	shfl.sync.down.b32	%r40|%p20, %r39, %r38, 31, %r5;
	mov.b32 	%f42, %r40;
	add.f32 	%f44, %f44, %f42;
$L__BB0_11:
	setp.ne.s32 	%p21, %r2, 0;
	@%p21 bra 	$L__BB0_13;
	cvta.to.global.u64 	%rd8, %rd2;
	mul.wide.u32 	%rd9, %r1, 4;
	add.s64 	%rd10, %rd8, %rd9;
	st.global.f32 	[%rd10], %f44;
$L__BB0_13:
	ret;

}


// ===== COMPILED SASS (sm_100) =====

	.target	sm_100

	.elftype	@"ET_EXEC"


//--------------------- .note.nv.tkinfo           --------------------------
	.section	.note.nv.tkinfo,"",@"SHT_NOTE"
	.sectionflags	@"SHF_NOTE_NV_TKINFO"
	.tkinfo
        /*0018*/ 	.word	0x00000002
        /*0030*/ 	.string	""
        /*0030*/ 	.string	"ptxas"
        /*0030*/ 	.string	"Cuda compilation tools, release 13.0, V13.0.88"
        /*0030*/ 	.string	"Build cuda_13.0.r13.0/compiler.36424714_0"
        /*0030*/ 	.string	"-arch sm_100 -m 64 "



//--------------------- .note.nv.cuinfo           --------------------------
	.section	.note.nv.cuinfo,"",@"SHT_NOTE"
	.sectionflags	@"SHF_NOTE_NV_CUINFO"
        /*0018*/ 	.short	0x0002
        /*001a*/ 	.short	0x0064
        /*001c*/ 	.short	0x0082
	.zero		2


//--------------------- .nv.info                  --------------------------
	.section	.nv.info,"",@"SHT_CUDA_INFO"
	.align	4


	//----- nvinfo : EIATTR_REGCOUNT
	.align		4
        /*0000*/ 	.byte	0x04, 0x2f
        /*0002*/ 	.short	(.L_1 - .L_0)
	.align		4
.L_0:
        /*0004*/ 	.word	index@(pairwise_energy)
        /*0008*/ 	.word	0x00000010


	//----- nvinfo : EIATTR_FRAME_SIZE
	.align		4
.L_1:
        /*000c*/ 	.byte	0x04, 0x11
        /*000e*/ 	.short	(.L_3 - .L_2)
	.align		4
.L_2:
        /*0010*/ 	.word	index@($__internal_0_$__cuda_sm20_rcp_rn_f32_slowpath)
        /*0014*/ 	.word	0x00000000


	//----- nvinfo : EIATTR_FRAME_SIZE
	.align		4
.L_3:
        /*0018*/ 	.byte	0x04, 0x11
        /*001a*/ 	.short	(.L_5 - .L_4)
	.align		4
.L_4:
        /*001c*/ 	.word	index@(pairwise_energy)
        /*0020*/ 	.word	0x00000000


	//----- nvinfo : EIATTR_MIN_STACK_SIZE
	.align		4
.L_5:
        /*0024*/ 	.byte	0x04, 0x12
        /*0026*/ 	.short	(.L_7 - .L_6)
	.align		4
.L_6:
        /*0028*/ 	.word	index@(pairwise_energy)
        /*002c*/ 	.word	0x00000000
.L_7:


//--------------------- .nv.compat                --------------------------
	.section	.nv.compat,"",@"SHT_CUDA_COMPAT_INFO"
	.align	4
        /*0000*/ 	.byte	0x02, 0x09, 0x00, 0x00, 0x02, 0x02, 0x01, 0x00, 0x02, 0x05, 0x05, 0x00, 0x03, 0x07, 0x01, 0x01
        /*0010*/ 	.byte	0x02, 0x03, 0x00, 0x00, 0x02, 0x06, 0x01, 0x00, 0x04, 0x0b, 0x08, 0x00, 0x09, 0x00, 0x00, 0x00
        /*0020*/ 	.byte	0x00, 0x00, 0x00, 0x00


//--------------------- .nv.info.pairwise_energy  --------------------------
	.section	.nv.info.pairwise_energy,"",@"SHT_CUDA_INFO"
	.sectionflags	@""
	.align	4


	//----- nvinfo : EIATTR_CUDA_API_VERSION
	.align		4
        /*0000*/ 	.byte	0x04, 0x37
        /*0002*/ 	.short	(.L_9 - .L_8)
.L_8:
        /*0004*/ 	.word	0x00000082


	//----- nvinfo : EIATTR_KPARAM_INFO
	.align		4
.L_9:
        /*0008*/ 	.byte	0x04, 0x17
        /*000a*/ 	.short	(.L_11 - .L_10)
.L_10:
        /*000c*/ 	.word	0x00000000
        /*0010*/ 	.short	0x0002
        /*0012*/ 	.short	0x0010
        /*0014*/ 	.byte	0x00, 0xf5, 0x21, 0x00


	//----- nvinfo : EIATTR_KPARAM_INFO
	.align		4
.L_11:
        /*0018*/ 	.byte	0x04, 0x17
        /*001a*/ 	.short	(.L_13 - .L_12)
.L_12:
        /*001c*/ 	.word	0x00000000
        /*0020*/ 	.short	0x0001
        /*0022*/ 	.short	0x0008
        /*0024*/ 	.byte	0x00, 0xf5, 0x21, 0x00


	//----- nvinfo : EIATTR_KPARAM_INFO
	.align		4
.L_13:
        /*0028*/ 	.byte	0x04, 0x17
        /*002a*/ 	.short	(.L_15 - .L_14)
.L_14:
        /*002c*/ 	.word	0x00000000
        /*0030*/ 	.short	0x0000
        /*0032*/ 	.short	0x0000
        /*0034*/ 	.byte	0x00, 0xf0, 0x11, 0x00


	//----- nvinfo : EIATTR_SPARSE_MMA_MASK
	.align		4
.L_15:
        /*0038*/ 	.byte	0x03, 0x50
        /*003a*/ 	.short	0x0000


	//----- nvinfo : EIATTR_MAXREG_COUNT
	.align		4
        /*003c*/ 	.byte	0x03, 0x1b
        /*003e*/ 	.short	0x00ff


	//----- nvinfo : EIATTR_NUM_BARRIERS
	.align		4
        /*0040*/ 	.byte	0x02, 0x4c
        /*0042*/ 	.byte	0x01
	.zero		1


	//----- nvinfo : EIATTR_MERCURY_ISA_VERSION
	.align		4
        /*0044*/ 	.byte	0x03, 0x5f
        /*0046*/ 	.short	0x0101


	//----- nvinfo : EIATTR_COOP_GROUP_MASK_REGIDS
	.align		4
        /*0048*/ 	.byte	0x04, 0x29
        /*004a*/ 	.short	(.L_17 - .L_16)


	//   ....[0]....
.L_16:
        /*004c*/ 	.word	0xffffffff


	//   ....[1]....
        /*0050*/ 	.word	0xffffffff


	//   ....[2]....
        /*0054*/ 	.word	0xffffffff


	//   ....[3]....
        /*0058*/ 	.word	0xffffffff


	//   ....[4]....
        /*005c*/ 	.word	0xffffffff


	//   ....[5]....
        /*0060*/ 	.word	0x05000000


	//   ....[6]....
        /*0064*/ 	.word	0x05000000


	//   ....[7]....
        /*0068*/ 	.word	0x05000000


	//   ....[8]....
        /*006c*/ 	.word	0x05000000


	//   ....[9]....
        /*0070*/ 	.word	0x05000000


	//   ....[10]....
        /*0074*/ 	.word	0x05000000


	//   ....[11]....
        /*0078*/ 	.word	0x05000000


	//   ....[12]....
        /*007c*/ 	.word	0x05000000


	//   ....[13]....
        /*0080*/ 	.word	0x05000000


	//   ....[14]....
        /*0084*/ 	.word	0x05000000


	//----- nvinfo : EIATTR_COOP_GROUP_INSTR_OFFSETS
	.align		4
.L_17:
        /*0088*/ 	.byte	0x04, 0x28
        /*008a*/ 	.short	(.L_19 - .L_18)


	//   ....[0]....
.L_18:
        /*008c*/ 	.word	0x000002c0


	//   ....[1]....
        /*0090*/ 	.word	0x00000330


	//   ....[2]....
        /*0094*/ 	.word	0x00000360


	//   ....[3]....
        /*0098*/ 	.word	0x000003a0


	//   ....[4]....
        /*009c*/ 	.word	0x000003c0


	//   ....[5]....
        /*00a0*/ 	.word	0x000004f0


	//   ....[6]....
        /*00a4*/ 	.word	0x00000560


	//   ....[7]....
        /*00a8*/ 	.word	0x000005d0


	//   ....[8]....
        /*00ac*/ 	.word	0x00000640


	//   ....[9]....
        /*00b0*/ 	.word	0x000006b0


	//   ....[10]....
        /*00b4*/ 	.word	0x00000760


	//   ....[11]....
        /*00b8*/ 	.word	0x000007c0


	//   ....[12]....
        /*00bc*/ 	.word	0x00000830


	//   ....[13]....
        /*00c0*/ 	.word	0x000008a0


	//   ....[14]....
        /*00c4*/ 	.word	0x00000910


	//----- nvinfo : EIATTR_VRC_CTA_INIT_COUNT
	.align		4
.L_19:
        /*00c8*/ 	.byte	0x02, 0x4a
	.zero		1
	.zero		1


	//----- nvinfo : EIATTR_EXIT_INSTR_OFFSETS
	.align		4
        /*00cc*/ 	.byte	0x04, 0x1c
        /*00ce*/ 	.short	(.L_21 - .L_20)


	//   ....[0]....
.L_20:
        /*00d0*/ 	.word	0x000006f0


	//   ....[1]....
        /*00d4*/ 	.word	0x00000730


	//----- nvinfo : EIATTR_CRS_STACK_SIZE
	.align		4
.L_21:
        /*00d8*/ 	.byte	0x04, 0x1e
        /*00da*/ 	.short	(.L_23 - .L_22)
.L_22:
        /*00dc*/ 	.word	0x00000000


	//----- nvinfo : EIATTR_CBANK_PARAM_SIZE
	.align		4
.L_23:
        /*00e0*/ 	.byte	0x03, 0x19
        /*00e2*/ 	.short	0x0018


	//----- nvinfo : EIATTR_PARAM_CBANK
	.align		4
        /*00e4*/ 	.byte	0x04, 0x0a
        /*00e6*/ 	.short	(.L_25 - .L_24)
	.align		4
.L_24:
        /*00e8*/ 	.word	index@(.nv.constant0.pairwise_energy)
        /*00ec*/ 	.short	0x0380
        /*00ee*/ 	.short	0x0018


	//----- nvinfo : EIATTR_SW_WAR
	.align		4
.L_25:
        /*00f0*/ 	.byte	0x04, 0x36
        /*00f2*/ 	.short	(.L_27 - .L_26)
.L_26:
        /*00f4*/ 	.word	0x00000008
.L_27:


//--------------------- .nv.callgraph             --------------------------
	.section	.nv.callgraph,"",@"SHT_CUDA_CALLGRAPH"
	.align	4
	.sectionentsize	8
	.align		4
        /*0000*/ 	.word	0x00000000
	.align		4
        /*0004*/ 	.word	0xffffffff
	.align		4
        /*0008*/ 	.word	0x00000000
	.align		4
        /*000c*/ 	.word	0xfffffffe
	.align		4
        /*0010*/ 	.word	0x00000000
	.align		4
        /*0014*/ 	.word	0xfffffffd
	.align		4
        /*0018*/ 	.word	0x00000000
	.align		4
        /*001c*/ 	.word	0xfffffffc


//--------------------- .text.pairwise_energy     --------------------------
	.section	.text.pairwise_energy,"ax",@progbits
	.align	128
        .global         pairwise_energy
        .type           pairwise_energy,@function
        .size           pairwise_energy,(.L_x_31 - pairwise_energy)
        .other          pairwise_energy,@"STO_CUDA_ENTRY STV_DEFAULT"
pairwise_energy:
.text.pairwise_energy:
[----:B------:R-:W-:Y:S01]  /*0000*/  LDC R1, c[0x0][0x37c] ;  /* 0x0000df00ff017b82 */ /* 0x000fe20000000800 */
[----:B------:R-:W0:Y:S01]  /*0010*/  S2R R4, SR_TID.X ;  /* 0x0000000000047919 */ /* 0x000e220000002100 */
[----:B------:R-:W0:Y:S01]  /*0020*/  LDCU UR4, c[0x0][0x380] ;  /* 0x00007000ff0477ac */ /* 0x000e220008000800 */
[----:B------:R-:W-:Y:S01]  /*0030*/  BSSY.RECONVERGENT B0, `(.L_x_0) ;  /* 0x0000028000007945 */ /* 0x000fe20003800200 */
[----:B------:R-:W-:Y:S01]  /*0040*/  IMAD.MOV.U32 R0, RZ, RZ, RZ ;  /* 0x000000ffff007224 */ /* 0x000fe200078e00ff */
[----:B------:R-:W1:Y:S01]  /*0050*/  S2R R3, SR_CTAID.X ;  /* 0x0000000000037919 */ /* 0x000e620000002500 */
[----:B------:R-:W2:Y:S01]  /*0060*/  LDCU.64 UR6, c[0x0][0x358] ;  /* 0x00006b00ff0677ac */ /* 0x000ea20008000a00 */
[----:B0-----:R-:W-:-:S04]  /*0070*/  ISETP.GE.U32.AND P0, PT, R4, UR4, PT ;  /* 0x0000000404007c0c */ /* 0x001fc8000bf06070 */
[----:B-1----:R-:W-:-:S13]  /*0080*/  ISETP.EQ.OR P0, PT, R3, R4, P0 ;  /* 0x000000040300720c */ /* 0x002fda0000702670 */
[----:B--2---:R-:W-:Y:S05]  /*0090*/  @P0 BRA `(.L_x_1) ;  /* 0x0000000000840947 */ /* 0x004fea0003800000 */
[----:B------:R-:W0:Y:S02]  /*00a0*/  LDC.64 R8, c[0x0][0x388] ;  /* 0x0000e200ff087b82 */ /* 0x000e240000000a00 */
[----:B0-----:R-:W-:-:S04]  /*00b0*/  IMAD.WIDE.U32 R6, R3, 0xc, R8 ;  /* 0x0000000c03067825 */ /* 0x001fc800078e0008 */
[----:B------:R-:W-:Y:S01]  /*00c0*/  IMAD.WIDE.U32 R8, R4, 0xc, R8 ;  /* 0x0000000c04087825 */ /* 0x000fe200078e0008 */
[----:B------:R-:W2:Y:S04]  /*00d0*/  LDG.E.CONSTANT R2, desc[UR6][R6.64+0x4] ;  /* 0x0000040606027981 */ /* 0x000ea8000c1e9900 */
[----:B------:R-:W2:Y:S04]  /*00e0*/  LDG.E.CONSTANT R11, desc[UR6][R8.64+0x4] ;  /* 0x00000406080b7981 */ /* 0x000ea8000c1e9900 */
[----:B------:R-:W3:Y:S04]  /*00f0*/  LDG.E.CONSTANT R0, desc[UR6][R6.64] ;  /* 0x0000000606007981 */ /* 0x000ee8000c1e9900 */
[----:B------:R-:W3:Y:S04]  /*0100*/  LDG.E.CONSTANT R5, desc[UR6][R8.64] ;  /* 0x0000000608057981 */ /* 0x000ee8000c1e9900 */
[----:B------:R-:W4:Y:S04]  /*0110*/  LDG.E.CONSTANT R10, desc[UR6][R6.64+0x8] ;  /* 0x00000806060a7981 */ /* 0x000f28000c1e9900 */
[----:B------:R-:W4:Y:S01]  /*0120*/  LDG.E.CONSTANT R13, desc[UR6][R8.64+0x8] ;  /* 0x00000806080d7981 */ /* 0x000f22000c1e9900 */
[----:B------:R-:W-:Y:S01]  /*0130*/  BSSY.RECONVERGENT B1, `(.L_x_2) ;  /* 0x0000013000017945 */ /* 0x000fe20003800200 */
[----:B--2---:R-:W-:Y:S01]  /*0140*/  FADD R2, R2, -R11 ;  /* 0x8000000b02027221 */ /* 0x004fe20000000000 */
[----:B---3--:R-:W-:-:S03]  /*0150*/  FADD R0, R0, -R5 ;  /* 0x8000000500007221 */ /* 0x008fc60000000000 */
[----:B------:R-:W-:-:S04]  /*0160*/  FMUL R5, R2, R2 ;  /* 0x0000000202057220 */ /* 0x000fc80000400000 */
[----:B------:R-:W-:Y:S01]  /*0170*/  FFMA R5, R0, R0, R5 ;  /* 0x0000000000057223 */ /* 0x000fe20000000005 */
[----:B----4-:R-:W-:-:S04]  /*0180*/  FADD R10, R10, -R13 ;  /* 0x8000000d0a0a7221 */ /* 0x010fc80000000000 */
[----:B------:R-:W-:-:S04]  /*0190*/  FFMA R0, R10, R10, R5 ;  /* 0x0000000a0a007223 */ /* 0x000fc80000000005 */
[----:B------:R-:W-:-:S05]  /*01a0*/  VIADD R2, R0, 0x1800000 ;  /* 0x0180000000027836 */ /* 0x000fca0000000000 */
[----:B------:R-:W-:-:S04]  /*01b0*/  LOP3.LUT R2, R2, 0x7f800000, RZ, 0xc0, !PT ;  /* 0x7f80000002027812 */ /* 0x000fc800078ec0ff */
[----:B------:R-:W-:-:S13]  /*01c0*/  ISETP.GT.U32.AND P0, PT, R2, 0x1ffffff, PT ;  /* 0x01ffffff0200780c */ /* 0x000fda0003f04070 */
[----:B------:R-:W-:Y:S05]  /*01d0*/  @P0 BRA `(.L_x_3) ;  /* 0x0000000000100947 */ /* 0x000fea0003800000 */
[----:B------:R-:W-:-:S07]  /*01e0*/  MOV R6, 0x200 ;  /* 0x0000020000067802 */ /* 0x000fce0000000f00 */
[----:B------:R-:W-:Y:S05]  /*01f0*/  CALL.REL.NOINC `($__internal_0_$__cuda_sm20_rcp_rn_f32_slowpath) ;  /* 0x0000000400d87944 */ /* 0x000fea0003c00000 */
[----:B------:R-:W-:Y:S01]  /*0200*/  IMAD.MOV.U32 R2, RZ, RZ, R5 ;  /* 0x000000ffff027224 */ /* 0x000fe200078e0005 */
[----:B------:R-:W-:Y:S06]  /*0210*/  BRA `(.L_x_4) ;  /* 0x0000000000107947 */ /* 0x000fec0003800000 */
.L_x_3:
[----:B------:R-:W0:Y:S02]  /*0220*/  MUFU.RCP R5, R0 ;  /* 0x0000000000057308 */ /* 0x000e240000001000 */
[----:B0-----:R-:W-:-:S04]  /*0230*/  FFMA R2, R0, R5, -1 ;  /* 0xbf80000000027423 */ /* 0x001fc80000000005 */
[----:B------:R-:W-:-:S04]  /*0240*/  FADD.FTZ R2, -R2, -RZ ;  /* 0x800000ff02027221 */ /* 0x000fc80000010100 */
[----:B------:R-:W-:-:S07]  /*0250*/  FFMA R2, R5, R2, R5 ;  /* 0x0000000205027223 */ /* 0x000fce0000000005 */
.L_x_4:
[----:B------:R-:W-:Y:S05]  /*0260*/  BSYNC.RECONVERGENT B1 ;  /* 0x0000000000017941 */ /* 0x000fea0003800200 */
.L_x_2:
[----:B------:R-:W-:-:S04]  /*0270*/  FMUL R5, R2, R2 ;  /* 0x0000000202057220 */ /* 0x000fc80000400000 */
[----:B------:R-:W-:-:S04]  /*0280*/  FMUL R5, R5, R2 ;  /* 0x0000000205057220 */ /* 0x000fc80000400000 */
[----:B------:R-:W-:-:S04]  /*0290*/  FFMA R0, R5, R5, -R5 ;  /* 0x0000000505007223 */ /* 0x000fc80000000805 */
[----:B------:R-:W-:-:S07]  /*02a0*/  FADD R0, R0, R0 ;  /* 0x0000000000007221 */ /* 0x000fce0000000000 */
.L_x_1:
[----:B------:R-:W-:Y:S05]  /*02b0*/  BSYNC.RECONVERGENT B0 ;  /* 0x0000000000007941 */ /* 0x000fea0003800200 */
.L_x_0:
[----:B------:R-:W0:Y:S01]  /*02c0*/  SHFL.DOWN PT, R5, R0, 0x10, 0x1f ;  /* 0x0a001f0000057f89 */ /* 0x000e2200000e0000 */
[----:B------:R-:W-:Y:S01]  /*02d0*/  LOP3.LUT P0, RZ, R4, 0x1f, RZ, 0xc0, !PT ;  /* 0x0000001f04ff7812 */ /* 0x000fe2000780c0ff */
[----:B------:R-:W1:Y:S01]  /*02e0*/  LDC R8, c[0x0][0x360] ;  /* 0x0000d800ff087b82 */ /* 0x000e620000000800 */
[----:B------:R-:W-:Y:S11]  /*02f0*/  BSSY B0, `(.L_x_5) ;  /* 0x000003e000007945 */ /* 0x000ff60003800000 */
[----:B------:R-:W2:Y:S01]  /*0300*/  @!P0 S2R R11, SR_CgaCtaId ;  /* 0x00000000000b8919 */ /* 0x000ea20000008800 */
[----:B0-----:R-:W-:Y:S01]  /*0310*/  FADD R5, R5, R0 ;  /* 0x0000000005057221 */ /* 0x001fe20000000000 */
[----:B------:R-:W-:-:S04]  /*0320*/  @!P0 MOV R0, 0x400 ;  /* 0x0000040000008802 */ /* 0x000fc80000000f00 */
[----:B------:R-:W0:Y:S02]  /*0330*/  SHFL.DOWN PT, R2, R5, 0x8, 0x1f ;  /* 0x09001f0005027f89 */ /* 0x000e2400000e0000 */
[----:B0-----:R-:W-:Y:S01]  /*0340*/  FADD R2, R5, R2 ;  /* 0x0000000205027221 */ /* 0x001fe20000000000 */
[----:B--2---:R-:W-:-:S04]  /*0350*/  @!P0 LEA R5, R11, R0, 0x18 ;  /* 0x000000000b058211 */ /* 0x004fc800078ec0ff */
[----:B------:R-:W0:Y:S01]  /*0360*/  SHFL.DOWN PT, R7, R2, 0x4, 0x1f ;  /* 0x08801f0002077f89 */ /* 0x000e2200000e0000 */
[----:B------:R-:W-:Y:S02]  /*0370*/  @!P0 LEA.HI R0, R4, R5, RZ, 0x1d ;  /* 0x0000000504008211 */ /* 0x000fe400078fe8ff */
[----:B-1----:R-:W-:Y:S01]  /*0380*/  SHF.R.U32.HI R5, RZ, 0x5, R8 ;  /* 0x00000005ff057819 */ /* 0x002fe20000011608 */
[----:B0-----:R-:W-:-:S05]  /*0390*/  FADD R7, R2, R7 ;  /* 0x0000000702077221 */ /* 0x001fca0000000000 */
[----:B------:R-:W0:Y:S02]  /*03a0*/  SHFL.DOWN PT, R6, R7, 0x2, 0x1f ;  /* 0x08401f0007067f89 */ /* 0x000e2400000e0000 */
[----:B0-----:R-:W-:-:S05]  /*03b0*/  FADD R6, R7, R6 ;  /* 0x0000000607067221 */ /* 0x001fca0000000000 */
[----:B------:R-:W0:Y:S02]  /*03c0*/  SHFL.DOWN PT, R9, R6, 0x1, 0x1f ;  /* 0x08201f0006097f89 */ /* 0x000e2400000e0000 */
[----:B0-----:R-:W-:-:S05]  /*03d0*/  FADD R9, R6, R9 ;  /* 0x0000000906097221 */ /* 0x001fca0000000000 */
[----:B------:R0:W-:Y:S01]  /*03e0*/  @!P0 STS [R0], R9 ;  /* 0x0000000900008388 */ /* 0x0001e20000000800 */
[----:B------:R-:W-:Y:S01]  /*03f0*/  BAR.SYNC.DEFER_BLOCKING 0x0 ;  /* 0x0000000000007b1d */ /* 0x000fe20000010000 */
[----:B------:R-:W-:-:S13]  /*0400*/  ISETP.GE.U32.AND P0, PT, R4, R5, PT ;  /* 0x000000050400720c */ /* 0x000fda0003f06070 */
[----:B0-----:R-:W-:Y:S05]  /*0410*/  @P0 BRA `(.L_x_6) ;  /* 0x0000000000ac0947 */ /* 0x001fea0003800000 */
[----:B------:R-:W0:Y:S01]  /*0420*/  S2UR UR5, SR_CgaCtaId ;  /* 0x00000000000579c3 */ /* 0x000e220000008800 */
[----:B------:R-:W-:Y:S01]  /*0430*/  UMOV UR4, 0x400 ;  /* 0x0000040000047882 */ /* 0x000fe20000000000 */
[----:B------:R-:W-:Y:S01]  /*0440*/  ISETP.GE.U32.AND P0, PT, R8, 0x40, PT ;  /* 0x000000400800780c */ /* 0x000fe20003f06070 */
[----:B------:R-:W-:-:S05]  /*0450*/  IMAD.MOV.U32 R0, RZ, RZ, -0x1 ;  /* 0xffffffffff007424 */ /* 0x000fca00078e00ff */
[----:B------:R-:W-:Y:S01]  /*0460*/  SHF.L.U32 R5, R0, R5, RZ ;  /* 0x0000000500057219 */ /* 0x000fe200000006ff */
[----:B0-----:R-:W-:-:S06]  /*0470*/  ULEA UR4, UR5, UR4, 0x18 ;  /* 0x0000000405047291 */ /* 0x001fcc000f8ec0ff */
[----:B------:R-:W-:-:S06]  /*0480*/  LEA R9, R4, UR4, 0x2 ;  /* 0x0000000404097c11 */ /* 0x000fcc000f8e10ff */
[----:B------:R-:W0:Y:S01]  /*0490*/  LDS R9, [R9] ;  /* 0x0000000009097984 */ /* 0x000e220000000800 */
[----:B------:R-:W-:Y:S05]  /*04a0*/  @!P0 BRA `(.L_x_6) ;  /* 0x0000000000888947 */ /* 0x000fea0003800000 */
[----:B------:R-:W-:Y:S02]  /*04b0*/  LOP3.LUT R0, RZ, R5, RZ, 0x33, !PT ;  /* 0x00000005ff007212 */ /* 0x000fe400078e33ff */
[----:B------:R-:W-:Y:S02]  /*04c0*/  SHF.R.U32.HI R2, RZ, 0x6, R8 ;  /* 0x00000006ff027819 */ /* 0x000fe40000011608 */
[----:B------:R-:W-:-:S13]  /*04d0*/  R2UR UR4, R0 ;  /* 0x00000000000472ca */ /* 0x000fda00000e0000 */
[----:B------:R-:W-:Y:S05]  /*04e0*/  BRA.DIV UR4, `(.L_x_7) ;  /* 0x0000000204947947 */ /* 0x000fea000b800000 */
[----:B0-----:R0:W1:Y:S02]  /*04f0*/  SHFL.DOWN PT, R2, R9, R2, 0x1f ;  /* 0x08001f0209027589 */ /* 0x00106400000e0000 */
.L_x_13:
[----:B------:R-:W-:Y:S01]  /*0500*/  ISETP.GE.U32.AND P0, PT, R8, 0x80, PT ;  /* 0x000000800800780c */ /* 0x000fe20003f06070 */
[----:B01----:R-:W-:-:S12]  /*0510*/  FADD R9, R9, R2 ;  /* 0x0000000209097221 */ /* 0x003fd80000000000 */
[----:B------:R-:W-:Y:S05]  /*0520*/  @!P0 BRA `(.L_x_6) ;  /* 0x0000000000688947 */ /* 0x000fea0003800000 */
[----:B------:R-:W-:Y:S02]  /*0530*/  R2UR UR4, R0 ;  /* 0x00000000000472ca */ /* 0x000fe400000e0000 */
[----:B------:R-:W-:-:S11]  /*0540*/  SHF.R.U32.HI R2, RZ, 0x7, R8 ;  /* 0x00000007ff027819 */ /* 0x000fd60000011608 */
[----:B------:R-:W-:Y:S05]  /*0550*/  BRA.DIV UR4, `(.L_x_8) ;  /* 0x00000002048c7947 */ /* 0x000fea000b800000 */
[----:B------:R0:W1:Y:S02]  /*0560*/  SHFL.DOWN PT, R2, R9, R2, 0x1f ;  /* 0x08001f0209027589 */ /* 0x00006400000e0000 */
.L_x_16:
[----:B------:R-:W-:Y:S01]  /*0570*/  ISETP.GE.U32.AND P0, PT, R8, 0x100, PT ;  /* 0x000001000800780c */ /* 0x000fe20003f06070 */
[----:B01----:R-:W-:-:S12]  /*0580*/  FADD R9, R9, R2 ;  /* 0x0000000209097221 */ /* 0x003fd80000000000 */
[----:B------:R-:W-:Y:S05]  /*0590*/  @!P0 BRA `(.L_x_6) ;  /* 0x00000000004c8947 */ /* 0x000fea0003800000 */
[----:B------:R-:W-:Y:S02]  /*05a0*/  R2UR UR4, R0 ;  /* 0x00000000000472ca */ /* 0x000fe400000e0000 */
[----:B------:R-:W-:-:S11]  /*05b0*/  SHF.R.U32.HI R2, RZ, 0x8, R8 ;  /* 0x00000008ff027819 */ /* 0x000fd60000011608 */
[----:B------:R-:W-:Y:S05]  /*05c0*/  BRA.DIV UR4, `(.L_x_9) ;  /* 0x00000002048c7947 */ /* 0x000fea000b800000 */
[----:B------:R0:W1:Y:S02]  /*05d0*/  SHFL.DOWN PT, R2, R9, R2, 0x1f ;  /* 0x08001f0209027589 */ /* 0x00006400000e0000 */
.L_x_19:
[----:B------:R-:W-:Y:S01]  /*05e0*/  ISETP.GE.U32.AND P0, PT, R8, 0x200, PT ;  /* 0x000002000800780c */ /* 0x000fe20003f06070 */
[----:B01----:R-:W-:-:S12]  /*05f0*/  FADD R9, R9, R2 ;  /* 0x0000000209097221 */ /* 0x003fd80000000000 */
[----:B------:R-:W-:Y:S05]  /*0600*/  @!P0 BRA `(.L_x_6) ;  /* 0x0000000000308947 */ /* 0x000fea0003800000 */
[----:B------:R-:W-:Y:S02]  /*0610*/  R2UR UR4, R0 ;  /* 0x00000000000472ca */ /* 0x000fe400000e0000 */
[----:B------:R-:W-:-:S11]  /*0620*/  SHF.R.U32.HI R2, RZ, 0x9, R8 ;  /* 0x00000009ff027819 */ /* 0x000fd60000011608 */
[----:B------:R-:W-:Y:S05]  /*0630*/  BRA.DIV UR4, `(.L_x_10) ;  /* 0x00000002048c7947 */ /* 0x000fea000b800000 */
[----:B------:R0:W1:Y:S02]  /*0640*/  SHFL.DOWN PT, R2, R9, R2, 0x1f ;  /* 0x08001f0209027589 */ /* 0x00006400000e0000 */
.L_x_22:
[----:B------:R-:W-:Y:S01]  /*0650*/  ISETP.GE.U32.AND P0, PT, R8, 0x400, PT ;  /* 0x000004000800780c */ /* 0x000fe20003f06070 */
[----:B01----:R-:W-:-:S12]  /*0660*/  FADD R9, R9, R2 ;  /* 0x0000000209097221 */ /* 0x003fd80000000000 */
[----:B------:R-:W-:Y:S05]  /*0670*/  @!P0 BRA `(.L_x_6) ;  /* 0x0000000000148947 */ /* 0x000fea0003800000 */
[----:B------:R-:W-:Y:S02]  /*0680*/  R2UR UR4, R0 ;  /* 0x00000000000472ca */ /* 0x000fe400000e0000 */
[----:B------:R-:W-:-:S11]  /*0690*/  SHF.R.U32.HI R2, RZ, 0xa, R8 ;  /* 0x0000000aff027819 */ /* 0x000fd60000011608 */
[----:B------:R-:W-:Y:S05]  /*06a0*/  BRA.DIV UR4, `(.L_x_11) ;  /* 0x00000002048c7947 */ /* 0x000fea000b800000 */
[----:B------:R0:W1:Y:S02]  /*06b0*/  SHFL.DOWN PT, R0, R9, R2, 0x1f ;  /* 0x08001f0209007589 */ /* 0x00006400000e0000 */
.L_x_25:
[----:B01----:R-:W-:-:S07]  /*06c0*/  FADD R9, R9, R0 ;  /* 0x0000000009097221 */ /* 0x003fce0000000000 */
.L_x_6:
[----:B------:R-:W-:Y:S05]  /*06d0*/  BSYNC B0 ;  /* 0x0000000000007941 */ /* 0x000fea0003800000 */
.L_x_5:
[----:B------:R-:W-:-:S13]  /*06e0*/  ISETP.NE.AND P0, PT, R4, RZ, PT ;  /* 0x000000ff0400720c */ /* 0x000fda0003f05270 */
[----:B------:R-:W-:Y:S05]  /*06f0*/  @P0 EXIT ;  /* 0x000000000000094d */ /* 0x000fea0003800000 */
[----:B------:R-:W1:Y:S02]  /*0700*/  LDC.64 R4, c[0x0][0x390] ;  /* 0x0000e400ff047b82 */ /* 0x000e640000000a00 */
[----:B-1----:R-:W-:-:S05]  /*0710*/  IMAD.WIDE.U32 R2, R3, 0x4, R4 ;  /* 0x0000000403027825 */ /* 0x002fca00078e0004 */
[----:B0-----:R-:W-:Y:S01]  /*0720*/  STG.E desc[UR6][R2.64], R9 ;  /* 0x0000000902007986 */ /* 0x001fe2000c101906 */
[----:B------:R-:W-:Y:S05]  /*0730*/  EXIT ;  /* 0x000000000000794d */ /* 0x000fea0003800000 */
.L_x_7:
[----:B------:R-:W-:-:S07]  /*0740*/  IMAD.MOV.U32 R5, RZ, RZ, 0x1f ;  /* 0x0000001fff057424 */ /* 0x000fce00078e00ff */
[----:B0-----:R-:W-:Y:S05]  /*0750*/  WARPSYNC.COLLECTIVE R0, `(.L_x_12) ;  /* 0x0000000000087348 */ /* 0x001fea0003c00000 */
[----:B0-----:R0:W1:Y:S02]  /*0760*/  SHFL.DOWN P0, R2, R9, R2, R5 ;  /* 0x0800000209027389 */ /* 0x0010640000000005 */
[----:B01----:R-:W-:Y:S05]  /*0770*/  ENDCOLLECTIVE ;  /* 0x000000000000791b */ /* 0x003fea0003800000 */
.L_x_12:
[----:B------:R-:W-:Y:S05]  /*0780*/  BRA `(.L_x_13) ;  /* 0xfffffffc005c7947 */ /* 0x000fea000383ffff */
.L_x_8:
[----:B------:R-:W-:Y:S01]  /*0790*/  BSSY B1, `(.L_x_14) ;  /* 0x0000005000017945 */ /* 0x000fe20003800000 */
[----:B------:R-:W-:-:S07]  /*07a0*/  IMAD.MOV.U32 R5, RZ, RZ, 0x1f ;  /* 0x0000001fff057424 */ /* 0x000fce00078e00ff */
[----:B------:R-:W-:Y:S05]  /*07b0*/  WARPSYNC.COLLECTIVE R0, `(.L_x_15) ;  /* 0x0000000000087348 */ /* 0x000fea0003c00000 */
[----:B------:R0:W1:Y:S02]  /*07c0*/  SHFL.DOWN P0, R2, R9, R2, R5 ;  /* 0x0800000209027389 */ /* 0x0000640000000005 */
[----:B01----:R-:W-:Y:S05]  /*07d0*/  ENDCOLLECTIVE ;  /* 0x000000000000791b */ /* 0x003fea0003800000 */
.L_x_15:
[----:B------:R-:W-:Y:S05]  /*07e0*/  BSYNC B1 ;  /* 0x0000000000017941 */ /* 0x000fea0003800000 */
.L_x_14:
[----:B------:R-:W-:Y:S05]  /*07f0*/  BRA `(.L_x_16) ;  /* 0xfffffffc005c7947 */ /* 0x000fea000383ffff */
.L_x_9:
[----:B------:R-:W-:Y:S01]  /*0800*/  HFMA2 R5, -RZ, RZ, 0, 1.847743988037109375e-06 ;  /* 0x0000001fff057431 */ /* 0x000fe200000001ff */
[----:B------:R-:W-:Y:S06]  /*0810*/  BSSY B1, `(.L_x_17) ;  /* 0x0000004000017945 */ /* 0x000fec0003800000 */
[----:B------:R-:W-:Y:S05]  /*0820*/  WARPSYNC.COLLECTIVE R0, `(.L_x_18) ;  /* 0x0000000000087348 */ /* 0x000fea0003c00000 */
[----:B------:R0:W1:Y:S02]  /*0830*/  SHFL.DOWN P0, R2, R9, R2, R5 ;  /* 0x0800000209027389 */ /* 0x0000640000000005 */
[----:B01----:R-:W-:Y:S05]  /*0840*/  ENDCOLLECTIVE ;  /* 0x000000000000791b */ /* 0x003fea0003800000 */
.L_x_18:
[----:B------:R-:W-:Y:S05]  /*0850*/  BSYNC B1 ;  /* 0x0000000000017941 */ /* 0x000fea0003800000 */
.L_x_17:
[----:B------:R-:W-:Y:S05]  /*0860*/  BRA `(.L_x_19) ;  /* 0xfffffffc005c7947 */ /* 0x000fea000383ffff */
.L_x_10:
[----:B------:R-:W-:Y:S01]  /*0870*/  BSSY B1, `(.L_x_20) ;  /* 0x0000005000017945 */ /* 0x000fe20003800000 */
[----:B------:R-:W-:-:S07]  /*0880*/  IMAD.MOV.U32 R5, RZ, RZ, 0x1f ;  /* 0x0000001fff057424 */ /* 0x000fce00078e00ff */
[----:B------:R-:W-:Y:S05]  /*0890*/  WARPSYNC.COLLECTIVE R0, `(.L_x_21) ;  /* 0x0000000000087348 */ /* 0x000fea0003c00000 */
[----:B------:R0:W1:Y:S02]  /*08a0*/  SHFL.DOWN P0, R2, R9, R2, R5 ;  /* 0x0800000209027389 */ /* 0x0000640000000005 */
[----:B01----:R-:W-:Y:S05]  /*08b0*/  ENDCOLLECTIVE ;  /* 0x000000000000791b */ /* 0x003fea0003800000 */
.L_x_21:
[----:B------:R-:W-:Y:S05]  /*08c0*/  BSYNC B1 ;  /* 0x0000000000017941 */ /* 0x000fea0003800000 */
.L_x_20:
[----:B------:R-:W-:Y:S05]  /*08d0*/  BRA `(.L_x_22) ;  /* 0xfffffffc005c7947 */ /* 0x000fea000383ffff */
.L_x_11:
[----:B------:R-:W-:Y:S01]  /*08e0*/  BSSY B1, `(.L_x_23) ;  /* 0x0000005000017945 */ /* 0x000fe20003800000 */
[----:B------:R-:W-:-:S07]  /*08f0*/  IMAD.MOV.U32 R5, RZ, RZ, 0x1f ;  /* 0x0000001fff057424 */ /* 0x000fce00078e00ff */
[----:B------:R-:W-:Y:S05]  /*0900*/  WARPSYNC.COLLECTIVE R0, `(.L_x_24) ;  /* 0x0000000000087348 */ /* 0x000fea0003c00000 */
[----:B------:R0:W1:Y:S02]  /*0910*/  SHFL.DOWN P0, R2, R9, R2, R5 ;  /* 0x0800000209027389 */ /* 0x0000640000000005 */
[----:B01----:R-:W-:Y:S05]  /*0920*/  ENDCOLLECTIVE ;  /* 0x000000000000791b */ /* 0x003fea0003800000 */
.L_x_24:
[----:B------:R-:W-:Y:S05]  /*0930*/  BSYNC B1 ;  /* 0x0000000000017941 */ /* 0x000fea0003800000 */
.L_x_23:
[----:B------:R-:W-:Y:S01]  /*0940*/  IMAD.MOV.U32 R0, RZ, RZ, R2 ;  /* 0x000000ffff007224 */ /* 0x000fe200078e0002 */
[----:B------:R-:W-:Y:S06]  /*0950*/  BRA `(.L_x_25) ;  /* 0xfffffffc00587947 */ /* 0x000fec000383ffff */
        .weak           $__internal_0_$__cuda_sm20_rcp_rn_f32_slowpath
        .type           $__internal_0_$__cuda_sm20_rcp_rn_f32_slowpath,@function
        .size           $__internal_0_$__cuda_sm20_rcp_rn_f32_slowpath,(.L_x_31 - $__internal_0_$__cuda_sm20_rcp_rn_f32_slowpath)
$__internal_0_$__cuda_sm20_rcp_rn_f32_slowpath:
[----:B------:R-:W-:Y:S01]  /*0960*/  IMAD.SHL.U32 R2, R0, 0x2, RZ ;  /* 0x0000000200027824 */ /* 0x000fe200078e00ff */
[----:B------:R-:W-:Y:S04]  /*0970*/  BSSY.RECONVERGENT B2, `(.L_x_26) ;  /* 0x0000030000027945 */ /* 0x000fe80003800200 */
[----:B------:R-:W-:-:S04]  /*0980*/  SHF.R.U32.HI R2, RZ, 0x18, R2 ;  /* 0x00000018ff027819 */ /* 0x000fc80000011602 */
[----:B------:R-:W-:-:S13]  /*0990*/  ISETP.NE.U32.AND P0, PT, R2, RZ, PT ;  /* 0x000000ff0200720c */ /* 0x000fda0003f05070 */
[----:B------:R-:W-:Y:S05]  /*09a0*/  @P0 BRA `(.L_x_27) ;  /* 0x0000000000280947 */ /* 0x000fea0003800000 */
[----:B------:R-:W-:-:S04]  /*09b0*/  SHF.L.U32 R2, R0, 0x1, RZ ;  /* 0x0000000100027819 */ /* 0x000fc800000006ff */
[----:B------:R-:W-:-:S13]  /*09c0*/  ISETP.NE.AND P0, PT, R2, RZ, PT ;  /* 0x000000ff0200720c */ /* 0x000fda0003f05270 */
[----:B------:R-:W-:Y:S01]  /*09d0*/  @P0 FFMA R7, R0, 1.84467440737095516160e+19, RZ ;  /* 0x5f80000000070823 */ /* 0x000fe200000000ff */
[----:B------:R-:W-:Y:S08]  /*09e0*/  @!P0 MUFU.RCP R5, R0 ;  /* 0x0000000000058308 */ /* 0x000ff00000001000 */
[----:B------:R-:W0:Y:S02]  /*09f0*/  @P0 MUFU.RCP R2, R7 ;  /* 0x0000000700020308 */ /* 0x000e240000001000 */
[----:B0-----:R-:W-:-:S04]  /*0a00*/  @P0 FFMA R8, R7, R2, -1 ;  /* 0xbf80000007080423 */ /* 0x001fc80000000002 */
[----:B------:R-:W-:-:S04]  /*0a10*/  @P0 FADD.FTZ R9, -R8, -RZ ;  /* 0x800000ff08090221 */ /* 0x000fc80000010100 */
[----:B------:R-:W-:-:S04]  /*0a20*/  @P0 FFMA R2, R2, R9, R2 ;  /* 0x0000000902020223 */ /* 0x000fc80000000002 */
[----:B------:R-:W-:Y:S01]  /*0a30*/  @P0 FFMA R5, R2, 1.84467440737095516160e+19, RZ ;  /* 0x5f80000002050823 */ /* 0x000fe200000000ff */
[----:B------:R-:W-:Y:S06]  /*0a40*/  BRA `(.L_x_28) ;  /* 0x0000000000887947 */ /* 0x000fec0003800000 */
.L_x_27:
[----:B------:R-:W-:-:S05]  /*0a50*/  VIADD R5, R2, 0xffffff03 ;  /* 0xffffff0302057836 */ /* 0x000fca0000000000 */
[----:B------:R-:W-:-:S13]  /*0a60*/  ISETP.GT.U32.AND P0, PT, R5, 0x1, PT ;  /* 0x000000010500780c */ /* 0x000fda0003f04070 */
[----:B------:R-:W-:Y:S05]  /*0a70*/  @P0 BRA `(.L_x_29) ;  /* 0x0000000000780947 */ /* 0x000fea0003800000 */
[----:B------:R-:W-:Y:S01]  /*0a80*/  LOP3.LUT R7, R0, 0x7fffff, RZ, 0xc0, !PT ;  /* 0x007fffff00077812 */ /* 0x000fe200078ec0ff */
[----:B------:R-:W-:-:S03]  /*0a90*/  IMAD.MOV.U32 R12, RZ, RZ, 0x3 ;  /* 0x00000003ff0c7424 */ /* 0x000fc600078e00ff */
[----:B------:R-:W-:Y:S02]  /*0aa0*/  LOP3.LUT R7, R7, 0x3f800000, RZ, 0xfc, !PT ;  /* 0x3f80000007077812 */ /* 0x000fe400078efcff */
[----:B------:R-:W-:Y:S02]  /*0ab0*/  SHF.L.U32 R11, R12, R5, RZ ;  /* 0x000000050c0b7219 */ /* 0x000fe400000006ff */
[----:B------:R-:W0:Y:S02]  /*0ac0*/  MUFU.RCP R8, R7 ;  /* 0x0000000700087308 */ /* 0x000e240000001000 */
[----:B0-----:R-:W-:-:S04]  /*0ad0*/  FFMA R9, R7, R8, -1 ;  /* 0xbf80000007097423 */ /* 0x001fc80000000008 */
[----:B------:R-:W-:-:S04]  /*0ae0*/  FADD.FTZ R9, -R9, -RZ ;  /* 0x800000ff09097221 */ /* 0x000fc80000010100 */
[CCC-:B------:R-:W-:Y:S01]  /*0af0*/  FFMA.RM R10, R8.reuse, R9.reuse, R8.reuse ;  /* 0x00000009080a7223 */ /* 0x1c0fe20000004008 */
[----:B------:R-:W-:-:S04]  /*0b00*/  FFMA.RP R9, R8, R9, R8 ;  /* 0x0000000908097223 */ /* 0x000fc80000008008 */
[C---:B------:R-:W-:Y:S02]  /*0b10*/  LOP3.LUT R8, R10.reuse, 0x7fffff, RZ, 0xc0, !PT ;  /* 0x007fffff0a087812 */ /* 0x040fe400078ec0ff */
[----:B------:R-:W-:Y:S02]  /*0b20*/  FSETP.NEU.FTZ.AND P0, PT, R10, R9, PT ;  /* 0x000000090a00720b */ /* 0x000fe40003f1d000 */
[----:B------:R-:W-:Y:S02]  /*0b30*/  LOP3.LUT R8, R8, 0x800000, RZ, 0xfc, !PT ;  /* 0x0080000008087812 */ /* 0x000fe400078efcff */
[----:B------:R-:W-:Y:S02]  /*0b40*/  SEL R9, RZ, 0xffffffff, !P0 ;  /* 0xffffffffff097807 */ /* 0x000fe40004000000 */
[----:B------:R-:W-:-:S03]  /*0b50*/  LOP3.LUT R10, R11, R8, RZ, 0xc0, !PT ;  /* 0x000000080b0a7212 */ /* 0x000fc600078ec0ff */
[----:B------:R-:W-:Y:S01]  /*0b60*/  IMAD.MOV R9, RZ, RZ, -R9 ;  /* 0x000000ffff097224 */ /* 0x000fe200078e0a09 */
[----:B------:R-:W-:-:S04]  /*0b70*/  SHF.R.U32.HI R10, RZ, R5, R10 ;  /* 0x00000005ff0a7219 */ /* 0x000fc8000001160a */
[----:B------:R-:W-:Y:S02]  /*0b80*/  LOP3.LUT P1, RZ, R9, R5, R8, 0xf8, !PT ;  /* 0x0000000509ff7212 */ /* 0x000fe4000782f808 */
[C---:B------:R-:W-:Y:S02]  /*0b90*/  LOP3.LUT P0, RZ, R10.reuse, 0x1, RZ, 0xc0, !PT ;  /* 0x000000010aff7812 */ /* 0x040fe4000780c0ff */
[----:B------:R-:W-:-:S04]  /*0ba0*/  LOP3.LUT P2, RZ, R10, 0x2, RZ, 0xc0, !PT ;  /* 0x000000020aff7812 */ /* 0x000fc8000784c0ff */
[----:B------:R-:W-:Y:S02]  /*0bb0*/  PLOP3.LUT P0, PT, P0, P1, P2, 0xe0, 0x0 ;  /* 0x000000000000781c */ /* 0x000fe40000703c20 */
[----:B------:R-:W-:Y:S02]  /*0bc0*/  LOP3.LUT P1, RZ, R0, 0x7fffff, RZ, 0xc0, !PT ;  /* 0x007fffff00ff7812 */ /* 0x000fe4000782c0ff */
[----:B------:R-:W-:-:S05]  /*0bd0*/  SEL R5, RZ, 0x1, !P0 ;  /* 0x00000001ff057807 */ /* 0x000fca0004000000 */
[----:B------:R-:W-:-:S05]  /*0be0*/  IMAD.MOV R5, RZ, RZ, -R5 ;  /* 0x000000ffff057224 */ /* 0x000fca00078e0a05 */
[----:B------:R-:W-:Y:S02]  /*0bf0*/  ISETP.GE.AND P0, PT, R5, RZ, PT ;  /* 0x000000ff0500720c */ /* 0x000fe40003f06270 */
[----:B------:R-:W-:-:S04]  /*0c00*/  IADD3 R5, PT, PT, R2, -0xfc, RZ ;  /* 0xffffff0402057810 */ /* 0x000fc80007ffe0ff */
[----:B------:R-:W-:-:S07]  /*0c10*/  SHF.R.U32.HI R5, RZ, R5, R8 ;  /* 0x00000005ff057219 */ /* 0x000fce0000011608 */
[----:B------:R-:W-:-:S04]  /*0c20*/  @!P0 VIADD R5, R5, 0x1 ;  /* 0x0000000105058836 */ /* 0x000fc80000000000 */
[----:B------:R-:W-:-:S05]  /*0c30*/  @!P1 IMAD.SHL.U32 R5, R5, 0x2, RZ ;  /* 0x0000000205059824 */ /* 0x000fca00078e00ff */
[----:B------:R-:W-:Y:S01]  /*0c40*/  LOP3.LUT R5, R5, 0x80000000, R0, 0xf8, !PT ;  /* 0x8000000005057812 */ /* 0x000fe200078ef800 */
[----:B------:R-:W-:Y:S06]  /*0c50*/  BRA `(.L_x_28) ;  /* 0x0000000000047947 */ /* 0x000fec0003800000 */
.L_x_29:
[----:B------:R0:W1:Y:S02]  /*0c60*/  MUFU.RCP R5, R0 ;  /* 0x0000000000057308 */ /* 0x0000640000001000 */
.L_x_28:
[----:B------:R-:W-:Y:S05]  /*0c70*/  BSYNC.RECONVERGENT B2 ;  /* 0x0000000000027941 */ /* 0x000fea0003800200 */
.L_x_26:
[----:B------:R-:W-:-:S04]  /*0c80*/  IMAD.MOV.U32 R7, RZ, RZ, 0x0 ;  /* 0x00000000ff077424 */ /* 0x000fc800078e00ff */
[----:B01----:R-:W-:Y:S05]  /*0c90*/  RET.REL.NODEC R6 `(pairwise_energy) ;  /* 0xfffffff006d87950 */ /* 0x003fea0003c3ffff */
.L_x_30:
[----:B------:R-:W-:-:S00]  /*0ca0*/  BRA `(.L_x_30) ;  /* 0xfffffffc00fc7947 */ /* 0x000fc0000383ffff */
[----:B------:R-:W-:-:S00]  /*0cb0*/  NOP ;  /* 0x0000000000007918 */ /* 0x000fc00000000000 */
        /* <DEDUP_REMOVED lines=12> */
.L_x_31:


//--------------------- .nv.shared.pairwise_energy --------------------------
	.section	.nv.shared.pairwise_energy,"aw",@nobits
	.sectionflags	@""
	.align	16
	.zero		1024


//--------------------- .nv.shared.reserved.0     --------------------------
	.section	.nv.shared.reserved.0,"aw",@nobits
	.weak		__nv_reservedSMEM_offset_0_alias
	.size		__nv_reservedSMEM_offset_0_alias, 0, 64
	.other		__nv_reservedSMEM_offset_0_alias,@"STO_CUDA_RESERVED_SHARED STV_DEFAULT"
__nv_reservedSMEM_offset_0_alias:
	.zero		0
	.zero		64


//--------------------- .nv.constant0.pairwise_energy --------------------------
	.section	.nv.constant0.pairwise_energy,"a",@progbits
	.sectionflags	@""
	.align	4
.nv.constant0.pairwise_energy:
	.zero		920


//--------------------- SYMBOLS --------------------------

	.type		.nv.reservedSmem.offset0,@object
	.size		.nv.reservedSmem.offset0,0x4
	.type		.nv.reservedSmem.cap,@object
	.size		.nv.reservedSmem.cap,0x4
